//
// Generated by NVIDIA NVVM Compiler
//
// Compiler Build ID: CL-36424714
// Cuda compilation tools, release 13.0, V13.0.88
// Based on NVVM 20.0.0
//

.version 9.0
.target sm_100
.address_size 64

	// .globl	_Z12sumReductionPiS_i
// _ZZ12sumReductionPiS_iE9sharedMem has been demoted
// _ZZ14finalReductionPiS_iE9sharedMem has been demoted

.visible .entry _Z12sumReductionPiS_i(
	.param .u64 .ptr .align 1 _Z12sumReductionPiS_i_param_0,
	.param .u64 .ptr .align 1 _Z12sumReductionPiS_i_param_1,
	.param .u32 _Z12sumReductionPiS_i_param_2
)
{
	.reg .pred 	%p<6>;
	.reg .b32 	%r<22>;
	.reg .b64 	%rd<9>;
	// demoted variable
	.shared .align 4 .b8 _ZZ12sumReductionPiS_iE9sharedMem[1024];
	ld.param.u64 	%rd1, [_Z12sumReductionPiS_i_param_0];
	ld.param.u64 	%rd2, [_Z12sumReductionPiS_i_param_1];
	ld.param.u32 	%r11, [_Z12sumReductionPiS_i_param_2];
	mov.u32 	%r1, %tid.x;
	mov.u32 	%r2, %ctaid.x;
	mov.u32 	%r21, %ntid.x;
	mad.lo.s32 	%r4, %r2, %r21, %r1;
	setp.ge.s32 	%p1, %r4, %r11;
	mov.b32 	%r20, 0;
	@%p1 bra 	$L__BB0_2;
	cvta.to.global.u64 	%rd3, %rd1;
	mul.wide.s32 	%rd4, %r4, 4;
	add.s64 	%rd5, %rd3, %rd4;
	ld.global.u32 	%r20, [%rd5];
$L__BB0_2:
	shl.b32 	%r12, %r1, 2;
	mov.u32 	%r13, _ZZ12sumReductionPiS_iE9sharedMem;
	add.s32 	%r7, %r13, %r12;
	st.shared.u32 	[%r7], %r20;
	bar.sync 	0;
	setp.lt.u32 	%p2, %r21, 2;
	@%p2 bra 	$L__BB0_6;
$L__BB0_3:
	shr.u32 	%r9, %r21, 1;
	setp.ge.u32 	%p3, %r1, %r9;
	@%p3 bra 	$L__BB0_5;
	shl.b32 	%r14, %r9, 2;
	add.s32 	%r15, %r7, %r14;
	ld.shared.u32 	%r16, [%r15];
	ld.shared.u32 	%r17, [%r7];
	add.s32 	%r18, %r17, %r16;
	st.shared.u32 	[%r7], %r18;
$L__BB0_5:
	bar.sync 	0;
	setp.gt.u32 	%p4, %r21, 3;
	mov.u32 	%r21, %r9;
	@%p4 bra 	$L__BB0_3;
$L__BB0_6:
	setp.ne.s32 	%p5, %r1, 0;
	@%p5 bra 	$L__BB0_8;
	ld.shared.u32 	%r19, [_ZZ12sumReductionPiS_iE9sharedMem];
	cvta.to.global.u64 	%rd6, %rd2;
	mul.wide.u32 	%rd7, %r2, 4;
	add.s64 	%rd8, %rd6, %rd7;
	st.global.u32 	[%rd8], %r19;
$L__BB0_8:
	ret;

}
	// .globl	_Z14finalReductionPiS_i
.visible .entry _Z14finalReductionPiS_i(
	.param .u64 .ptr .align 1 _Z14finalReductionPiS_i_param_0,
	.param .u64 .ptr .align 1 _Z14finalReductionPiS_i_param_1,
	.param .u32 _Z14finalReductionPiS_i_param_2
)
{
	.reg .pred 	%p<6>;
	.reg .b32 	%r<20>;
	.reg .b64 	%rd<7>;
	// demoted variable
	.shared .align 4 .b8 _ZZ14finalReductionPiS_iE9sharedMem[1024];
	ld.param.u64 	%rd1, [_Z14finalReductionPiS_i_param_0];
	ld.param.u64 	%rd2, [_Z14finalReductionPiS_i_param_1];
	ld.param.u32 	%r9, [_Z14finalReductionPiS_i_param_2];
	mov.u32 	%r1, %tid.x;
	setp.ge.s32 	%p1, %r1, %r9;
	mov.b32 	%r18, 0;
	@%p1 bra 	$L__BB1_2;
	cvta.to.global.u64 	%rd3, %rd1;
	mul.wide.u32 	%rd4, %r1, 4;
	add.s64 	%rd5, %rd3, %rd4;
	ld.global.u32 	%r18, [%rd5];
$L__BB1_2:
	shl.b32 	%r10, %r1, 2;
	mov.u32 	%r11, _ZZ14finalReductionPiS_iE9sharedMem;
	add.s32 	%r4, %r11, %r10;
	st.shared.u32 	[%r4], %r18;
	bar.sync 	0;
	mov.u32 	%r19, %ntid.x;
	setp.lt.u32 	%p2, %r19, 2;
	@%p2 bra 	$L__BB1_6;
$L__BB1_3:
	shr.u32 	%r7, %r19, 1;
	setp.ge.u32 	%p3, %r1, %r7;
	@%p3 bra 	$L__BB1_5;
	shl.b32 	%r12, %r7, 2;
	add.s32 	%r13, %r4, %r12;
	ld.shared.u32 	%r14, [%r13];
	ld.shared.u32 	%r15, [%r4];
	add.s32 	%r16, %r15, %r14;
	st.shared.u32 	[%r4], %r16;
$L__BB1_5:
	bar.sync 	0;
	setp.gt.u32 	%p4, %r19, 3;
	mov.u32 	%r19, %r7;
	@%p4 bra 	$L__BB1_3;
$L__BB1_6:
	setp.ne.s32 	%p5, %r1, 0;
	@%p5 bra 	$L__BB1_8;
	ld.shared.u32 	%r17, [_ZZ14finalReductionPiS_iE9sharedMem];
	cvta.to.global.u64 	%rd6, %rd2;
	st.global.u32 	[%rd6], %r17;
$L__BB1_8:
	ret;

}


// ===== COMPILED SASS (sm_100) =====

	.target	sm_100

	.elftype	@"ET_EXEC"


//--------------------- .note.nv.tkinfo           --------------------------
	.section	.note.nv.tkinfo,"",@"SHT_NOTE"
	.sectionflags	@"SHF_NOTE_NV_TKINFO"
	.tkinfo
        /*0018*/ 	.word	0x00000002
        /*0030*/ 	.string	""
        /*0030*/ 	.string	"ptxas"
        /*0030*/ 	.string	"Cuda compilation tools, release 13.0, V13.0.88"
        /*0030*/ 	.string	"Build cuda_13.0.r13.0/compiler.36424714_0"
        /*0030*/ 	.string	"-arch sm_100 -m 64 "



//--------------------- .note.nv.cuinfo           --------------------------
	.section	.note.nv.cuinfo,"",@"SHT_NOTE"
	.sectionflags	@"SHF_NOTE_NV_CUINFO"
        /*0018*/ 	.short	0x0002
        /*001a*/ 	.short	0x0064
        /*001c*/ 	.short	0x0082
	.zero		2


//--------------------- .nv.info                  --------------------------
	.section	.nv.info,"",@"SHT_CUDA_INFO"
	.align	4


	//----- nvinfo : EIATTR_REGCOUNT
	.align		4
        /*0000*/ 	.byte	0x04, 0x2f
        /*0002*/ 	.short	(.L_1 - .L_0)
	.align		4
.L_0:
        /*0004*/ 	.word	index@(_Z12sumReductionPiS_i)
        /*0008*/ 	.word	0x0000000b


	//----- nvinfo : EIATTR_FRAME_SIZE
	.align		4
.L_1:
        /*000c*/ 	.byte	0x04, 0x11
        /*000e*/ 	.short	(.L_3 - .L_2)
	.align		4
.L_2:
        /*0010*/ 	.word	index@(_Z12sumReductionPiS_i)
        /*0014*/ 	.word	0x00000000


	//----- nvinfo : EIATTR_REGCOUNT
	.align		4
.L_3:
        /*0018*/ 	.byte	0x04, 0x2f
        /*001a*/ 	.short	(.L_5 - .L_4)
	.align		4
.L_4:
        /*001c*/ 	.word	index@(_Z14finalReductionPiS_i)
        /*0020*/ 	.word	0x0000000a


	//----- nvinfo : EIATTR_FRAME_SIZE
	.align		4
.L_5:
        /*0024*/ 	.byte	0x04, 0x11
        /*0026*/ 	.short	(.L_7 - .L_6)
	.align		4
.L_6:
        /*0028*/ 	.word	index@(_Z14finalReductionPiS_i)
        /*002c*/ 	.word	0x00000000


	//----- nvinfo : EIATTR_MIN_STACK_SIZE
	.align		4
.L_7:
        /*0030*/ 	.byte	0x04, 0x12
        /*0032*/ 	.short	(.L_9 - .L_8)
	.align		4
.L_8:
        /*0034*/ 	.word	index@(_Z14finalReductionPiS_i)
        /*0038*/ 	.word	0x00000000


	//----- nvinfo : EIATTR_MIN_STACK_SIZE
	.align		4
.L_9:
        /*003c*/ 	.byte	0x04, 0x12
        /*003e*/ 	.short	(.L_11 - .L_10)
	.align		4
.L_10:
        /*0040*/ 	.word	index@(_Z12sumReductionPiS_i)
        /*0044*/ 	.word	0x00000000
.L_11:


//--------------------- .nv.compat                --------------------------
	.section	.nv.compat,"",@"SHT_CUDA_COMPAT_INFO"
	.align	4
        /*0000*/ 	.byte	0x02, 0x09, 0x00, 0x00, 0x02, 0x02, 0x01, 0x00, 0x02, 0x05, 0x05, 0x00, 0x03, 0x07, 0x01, 0x01
        /*0010*/ 	.byte	0x02, 0x03, 0x00, 0x00, 0x02, 0x06, 0x01, 0x00, 0x04, 0x0b, 0x08, 0x00, 0x09, 0x00, 0x00, 0x00
        /*0020*/ 	.byte	0x00, 0x00, 0x00, 0x00


//--------------------- .nv.info._Z14finalReductionPiS_i --------------------------
	.section	.nv.info._Z14finalReductionPiS_i,"",@"SHT_CUDA_INFO"
	.sectionflags	@""
	.align	4


	//----- nvinfo : EIATTR_CUDA_API_VERSION
	.align		4
        /*0000*/ 	.byte	0x04, 0x37
        /*0002*/ 	.short	(.L_13 - .L_12)
.L_12:
        /*0004*/ 	.word	0x00000082


	//----- nvinfo : EIATTR_KPARAM_INFO
	.align		4
.L_13:
        /*0008*/ 	.byte	0x04, 0x17
        /*000a*/ 	.short	(.L_15 - .L_14)
.L_14:
        /*000c*/ 	.word	0x00000000
        /*0010*/ 	.short	0x0002
        /*0012*/ 	.short	0x0010
        /*0014*/ 	.byte	0x00, 0xf0, 0x11, 0x00


	//----- nvinfo : EIATTR_KPARAM_INFO
	.align		4
.L_15:
        /*0018*/ 	.byte	0x04, 0x17
        /*001a*/ 	.short	(.L_17 - .L_16)
.L_16:
        /*001c*/ 	.word	0x00000000
        /*0020*/ 	.short	0x0001
        /*0022*/ 	.short	0x0008
        /*0024*/ 	.byte	0x00, 0xf5, 0x21, 0x00


	//----- nvinfo : EIATTR_KPARAM_INFO
	.align		4
.L_17:
        /*0028*/ 	.byte	0x04, 0x17
        /*002a*/ 	.short	(.L_19 - .L_18)
.L_18:
        /*002c*/ 	.word	0x00000000
        /*0030*/ 	.short	0x0000
        /*0032*/ 	.short	0x0000
        /*0034*/ 	.byte	0x00, 0xf5, 0x21, 0x00


	//----- nvinfo : EIATTR_SPARSE_MMA_MASK
	.align		4
.L_19:
        /*0038*/ 	.byte	0x03, 0x50
        /*003a*/ 	.short	0x0000


	//----- nvinfo : EIATTR_MAXREG_COUNT
	.align		4
        /*003c*/ 	.byte	0x03, 0x1b
        /*003e*/ 	.short	0x00ff


	//----- nvinfo : EIATTR_NUM_BARRIERS
	.align		4
        /*0040*/ 	.byte	0x02, 0x4c
        /*0042*/ 	.byte	0x01
	.zero		1


	//----- nvinfo : EIATTR_MERCURY_ISA_VERSION
	.align		4
        /*0044*/ 	.byte	0x03, 0x5f
        /*0046*/ 	.short	0x0101


	//----- nvinfo : EIATTR_VRC_CTA_INIT_COUNT
	.align		4
        /*0048*/ 	.byte	0x02, 0x4a
	.zero		1
	.zero		1


	//----- nvinfo : EIATTR_EXIT_INSTR_OFFSETS
	.align		4
        /*004c*/ 	.byte	0x04, 0x1c
        /*004e*/ 	.short	(.L_21 - .L_20)


	//   ....[0]....
.L_20:
        /*0050*/ 	.word	0x000001f0


	//   ....[1]....
        /*0054*/ 	.word	0x00000260


	//----- nvinfo : EIATTR_CBANK_PARAM_SIZE
	.align		4
.L_21:
        /*0058*/ 	.byte	0x03, 0x19
        /*005a*/ 	.short	0x0014


	//----- nvinfo : EIATTR_PARAM_CBANK
	.align		4
        /*005c*/ 	.byte	0x04, 0x0a
        /*005e*/ 	.short	(.L_23 - .L_22)
	.align		4
.L_22:
        /*0060*/ 	.word	index@(.nv.constant0._Z14finalReductionPiS_i)
        /*0064*/ 	.short	0x0380
        /*0066*/ 	.short	0x0014


	//----- nvinfo : EIATTR_SW_WAR
	.align		4
.L_23:
        /*0068*/ 	.byte	0x04, 0x36
        /*006a*/ 	.short	(.L_25 - .L_24)
.L_24:
        /*006c*/ 	.word	0x00000008
.L_25:


//--------------------- .nv.info._Z12sumReductionPiS_i --------------------------
	.section	.nv.info._Z12sumReductionPiS_i,"",@"SHT_CUDA_INFO"
	.sectionflags	@""
	.align	4


	//----- nvinfo : EIATTR_CUDA_API_VERSION
	.align		4
        /*0000*/ 	.byte	0x04, 0x37
        /*0002*/ 	.short	(.L_27 - .L_26)
.L_26:
        /*0004*/ 	.word	0x00000082


	//----- nvinfo : EIATTR_KPARAM_INFO
	.align		4
.L_27:
        /*0008*/ 	.byte	0x04, 0x17
        /*000a*/ 	.short	(.L_29 - .L_28)
.L_28:
        /*000c*/ 	.word	0x00000000
        /*0010*/ 	.short	0x0002
        /*0012*/ 	.short	0x0010
        /*0014*/ 	.byte	0x00, 0xf0, 0x11, 0x00


	//----- nvinfo : EIATTR_KPARAM_INFO
	.align		4
.L_29:
        /*0018*/ 	.byte	0x04, 0x17
        /*001a*/ 	.short	(.L_31 - .L_30)
.L_30:
        /*001c*/ 	.word	0x00000000
        /*0020*/ 	.short	0x0001
        /*0022*/ 	.short	0x0008
        /*0024*/ 	.byte	0x00, 0xf5, 0x21, 0x00


	//----- nvinfo : EIATTR_KPARAM_INFO
	.align		4
.L_31:
        /*0028*/ 	.byte	0x04, 0x17
        /*002a*/ 	.short	(.L_33 - .L_32)
.L_32:
        /*002c*/ 	.word	0x00000000
        /*0030*/ 	.short	0x0000
        /*0032*/ 	.short	0x0000
        /*0034*/ 	.byte	0x00, 0xf5, 0x21, 0x00


	//----- nvinfo : EIATTR_SPARSE_MMA_MASK
	.align		4
.L_33:
        /*0038*/ 	.byte	0x03, 0x50
        /*003a*/ 	.short	0x0000


	//----- nvinfo : EIATTR_MAXREG_COUNT
	.align		4
        /*003c*/ 	.byte	0x03, 0x1b
        /*003e*/ 	.short	0x00ff


	//----- nvinfo : EIATTR_NUM_BARRIERS
	.align		4
        /*0040*/ 	.byte	0x02, 0x4c
        /*0042*/ 	.byte	0x01
	.zero		1


	//----- nvinfo : EIATTR_MERCURY_ISA_VERSION
	.align		4
        /*0044*/ 	.byte	0x03, 0x5f
        /*0046*/ 	.short	0x0101


	//----- nvinfo : EIATTR_VRC_CTA_INIT_COUNT
	.align		4
        /*0048*/ 	.byte	0x02, 0x4a
	.zero		1
	.zero		1


	//----- nvinfo : EIATTR_EXIT_INSTR_OFFSETS
	.align		4
        /*004c*/ 	.byte	0x04, 0x1c
        /*004e*/ 	.short	(.L_35 - .L_34)


	//   ....[0]....
.L_34:
        /*0050*/ 	.word	0x00000210


	//   ....[1]....
        /*0054*/ 	.word	0x00000290


	//----- nvinfo : EIATTR_CBANK_PARAM_SIZE
	.align		4
.L_35:
        /*0058*/ 	.byte	0x03, 0x19
        /*005a*/ 	.short	0x0014


	//----- nvinfo : EIATTR_PARAM_CBANK
	.align		4
        /*005c*/ 	.byte	0x04, 0x0a
        /*005e*/ 	.short	(.L_37 - .L_36)
	.align		4
.L_36:
        /*0060*/ 	.word	index@(.nv.constant0._Z12sumReductionPiS_i)
        /*0064*/ 	.short	0x0380
        /*0066*/ 	.short	0x0014


	//----- nvinfo : EIATTR_SW_WAR
	.align		4
.L_37:
        /*0068*/ 	.byte	0x04, 0x36
        /*006a*/ 	.short	(.L_39 - .L_38)
.L_38:
        /*006c*/ 	.word	0x00000008
.L_39:


//--------------------- .nv.callgraph             --------------------------
	.section	.nv.callgraph,"",@"SHT_CUDA_CALLGRAPH"
	.align	4
	.sectionentsize	8
	.align		4
        /*0000*/ 	.word	0x00000000
	.align		4
        /*0004*/ 	.word	0xffffffff
	.align		4
        /*0008*/ 	.word	0x00000000
	.align		4
        /*000c*/ 	.word	0xfffffffe
	.align		4
        /*0010*/ 	.word	0x00000000
	.align		4
        /*0014*/ 	.word	0xfffffffd
	.align		4
        /*0018*/ 	.word	0x00000000
	.align		4
        /*001c*/ 	.word	0xfffffffc


//--------------------- .text._Z14finalReductionPiS_i --------------------------
	.section	.text._Z14finalReductionPiS_i,"ax",@progbits
	.align	128
        .global         _Z14finalReductionPiS_i
        .type           _Z14finalReductionPiS_i,@function
        .size           _Z14finalReductionPiS_i,(.L_x_6 - _Z14finalReductionPiS_i)
        .other          _Z14finalReductionPiS_i,@"STO_CUDA_ENTRY STV_DEFAULT"
_Z14finalReductionPiS_i:
.text._Z14finalReductionPiS_i:
[----:B------:R-:W-:Y:S01]  /*0000*/  LDC R1, c[0x0][0x37c] ;  /* 0x0000df00ff017b82 */ /* 0x000fe20000000800 */
[----:B------:R-:W0:Y:S01]  /*0010*/  S2R R7, SR_TID.X ;  /* 0x0000000000077919 */ /* 0x000e220000002100 */
[----:B------:R-:W0:Y:S01]  /*0020*/  LDCU UR4, c[0x0][0x390] ;  /* 0x00007200ff0477ac */ /* 0x000e220008000800 */
[----:B------:R-:W-:Y:S01]  /*0030*/  IMAD.MOV.U32 R0, RZ, RZ, RZ ;  /* 0x000000ffff007224 */ /* 0x000fe200078e00ff */
[----:B------:R-:W1:Y:S01]  /*0040*/  LDCU.64 UR6, c[0x0][0x358] ;  /* 0x00006b00ff0677ac */ /* 0x000e620008000a00 */
[----:B0-----:R-:W-:-:S13]  /*0050*/  ISETP.GE.AND P0, PT, R7, UR4, PT ;  /* 0x0000000407007c0c */ /* 0x001fda000bf06270 */
[----:B------:R-:W0:Y:S02]  /*0060*/  @!P0 LDC.64 R2, c[0x0][0x380] ;  /* 0x0000e000ff028b82 */ /* 0x000e240000000a00 */
[----:B0-----:R-:W-:-:S05]  /*0070*/  @!P0 IMAD.WIDE.U32 R2, R7, 0x4, R2 ;  /* 0x0000000407028825 */ /* 0x001fca00078e0002 */
[----:B-1----:R-:W2:Y:S01]  /*0080*/  @!P0 LDG.E R0, desc[UR6][R2.64] ;  /* 0x0000000602008981 */ /* 0x002ea2000c1e1900 */
[----:B------:R-:W0:Y:S01]  /*0090*/  S2UR UR5, SR_CgaCtaId ;  /* 0x00000000000579c3 */ /* 0x000e220000008800 */
[----:B------:R-:W-:Y:S01]  /*00a0*/  UMOV UR4, 0x400 ;  /* 0x0000040000047882 */ /* 0x000fe20000000000 */
[----:B------:R-:W1:Y:S01]  /*00b0*/  LDCU UR8, c[0x0][0x360] ;  /* 0x00006c00ff0877ac */ /* 0x000e620008000800 */
[----:B------:R-:W-:Y:S01]  /*00c0*/  ISETP.NE.AND P0, PT, R7, RZ, PT ;  /* 0x000000ff0700720c */ /* 0x000fe20003f05270 */
[----:B-1----:R-:W-:Y:S02]  /*00d0*/  UISETP.GE.U32.AND UP0, UPT, UR8, 0x2, UPT ;  /* 0x000000020800788c */ /* 0x002fe4000bf06070 */
[----:B0-----:R-:W-:-:S06]  /*00e0*/  ULEA UR4, UR5, UR4, 0x18 ;  /* 0x0000000405047291 */ /* 0x001fcc000f8ec0ff */
[----:B------:R-:W-:-:S05]  /*00f0*/  LEA R5, R7, UR4, 0x2 ;  /* 0x0000000407057c11 */ /* 0x000fca000f8e10ff */
[----:B--2---:R0:W-:Y:S01]  /*0100*/  STS [R5], R0 ;  /* 0x0000000005007388 */ /* 0x0041e20000000800 */
[----:B------:R-:W-:Y:S06]  /*0110*/  BAR.SYNC.DEFER_BLOCKING 0x0 ;  /* 0x0000000000007b1d */ /* 0x000fec0000010000 */
[----:B------:R-:W-:Y:S05]  /*0120*/  BRA.U !UP0, `(.L_x_0) ;  /* 0x0000000108307547 */ /* 0x000fea000b800000 */
[----:B0-----:R-:W-:-:S07]  /*0130*/  IMAD.U32 R0, RZ, RZ, UR8 ;  /* 0x00000008ff007e24 */ /* 0x001fce000f8e00ff */
.L_x_1:
[----:B------:R-:W-:-:S04]  /*0140*/  SHF.R.U32.HI R6, RZ, 0x1, R0 ;  /* 0x00000001ff067819 */ /* 0x000fc80000011600 */
[----:B------:R-:W-:-:S13]  /*0150*/  ISETP.GE.U32.AND P1, PT, R7, R6, PT ;  /* 0x000000060700720c */ /* 0x000fda0003f26070 */
[----:B------:R-:W-:Y:S01]  /*0160*/  @!P1 IMAD R2, R6, 0x4, R5 ;  /* 0x0000000406029824 */ /* 0x000fe200078e0205 */
[----:B------:R-:W-:Y:S05]  /*0170*/  @!P1 LDS R3, [R5] ;  /* 0x0000000005039984 */ /* 0x000fea0000000800 */
[----:B------:R-:W0:Y:S02]  /*0180*/  @!P1 LDS R2, [R2] ;  /* 0x0000000002029984 */ /* 0x000e240000000800 */
[----:B0-----:R-:W-:-:S05]  /*0190*/  @!P1 IMAD.IADD R4, R2, 0x1, R3 ;  /* 0x0000000102049824 */ /* 0x001fca00078e0203 */
[----:B------:R1:W-:Y:S01]  /*01a0*/  @!P1 STS [R5], R4 ;  /* 0x0000000405009388 */ /* 0x0003e20000000800 */
[----:B------:R-:W-:Y:S01]  /*01b0*/  BAR.SYNC.DEFER_BLOCKING 0x0 ;  /* 0x0000000000007b1d */ /* 0x000fe20000010000 */
[----:B------:R-:W-:Y:S01]  /*01c0*/  ISETP.GT.U32.AND P1, PT, R0, 0x3, PT ;  /* 0x000000030000780c */ /* 0x000fe20003f24070 */
[----:B------:R-:W-:-:S12]  /*01d0*/  IMAD.MOV.U32 R0, RZ, RZ, R6 ;  /* 0x000000ffff007224 */ /* 0x000fd800078e0006 */
[----:B-1----:R-:W-:Y:S05]  /*01e0*/  @P1 BRA `(.L_x_1) ;  /* 0xfffffffc00d41947 */ /* 0x002fea000383ffff */
.L_x_0:
[----:B------:R-:W-:Y:S05]  /*01f0*/  @P0 EXIT ;  /* 0x000000000000094d */ /* 0x000fea0003800000 */
[----:B------:R-:W1:Y:S01]  /*0200*/  S2UR UR5, SR_CgaCtaId ;  /* 0x00000000000579c3 */ /* 0x000e620000008800 */
[----:B------:R-:W-:-:S07]  /*0210*/  UMOV UR4, 0x400 ;  /* 0x0000040000047882 */ /* 0x000fce0000000000 */
[----:B------:R-:W2:Y:S01]  /*0220*/  LDC.64 R2, c[0x0][0x388] ;  /* 0x0000e200ff027b82 */ /* 0x000ea20000000a00 */
[----:B-1----:R-:W-:-:S09]  /*0230*/  ULEA UR4, UR5, UR4, 0x18 ;  /* 0x0000000405047291 */ /* 0x002fd2000f8ec0ff */
[----:B0-----:R-:W2:Y:S04]  /*0240*/  LDS R5, [UR4] ;  /* 0x00000004ff057984 */ /* 0x001ea80008000800 */
[----:B--2---:R-:W-:Y:S01]  /*0250*/  STG.E desc[UR6][R2.64], R5 ;  /* 0x0000000502007986 */ /* 0x004fe2000c101906 */
[----:B------:R-:W-:Y:S05]  /*0260*/  EXIT ;  /* 0x000000000000794d */ /* 0x000fea0003800000 */
.L_x_2:
[----:B------:R-:W-:-:S00]  /*0270*/  BRA `(.L_x_2) ;  /* 0xfffffffc00fc7947 */ /* 0x000fc0000383ffff */
[----:B------:R-:W-:-:S00]  /*0280*/  NOP ;  /* 0x0000000000007918 */ /* 0x000fc00000000000 */
[----:B------:R-:W-:-:S00]  /*0290*/  NOP ;  /* 0x0000000000007918 */ /* 0x000fc00000000000 */
[----:B------:R-:W-:-:S00]  /*02a0*/  NOP ;  /* 0x0000000000007918 */ /* 0x000fc00000000000 */
[----:B------:R-:W-:-:S00]  /*02b0*/  NOP ;  /* 0x0000000000007918 */ /* 0x000fc00000000000 */
[----:B------:R-:W-:-:S00]  /*02c0*/  NOP ;  /* 0x0000000000007918 */ /* 0x000fc00000000000 */
[----:B------:R-:W-:-:S00]  /*02d0*/  NOP ;  /* 0x0000000000007918 */ /* 0x000fc00000000000 */
[----:B------:R-:W-:-:S00]  /*02e0*/  NOP ;  /* 0x0000000000007918 */ /* 0x000fc00000000000 */
[----:B------:R-:W-:-:S00]  /*02f0*/  NOP ;  /* 0x0000000000007918 */ /* 0x000fc00000000000 */
.L_x_6:


//--------------------- .text._Z12sumReductionPiS_i --------------------------
	.section	.text._Z12sumReductionPiS_i,"ax",@progbits
	.align	128
        .global         _Z12sumReductionPiS_i
        .type           _Z12sumReductionPiS_i,@function
        .size           _Z12sumReductionPiS_i,(.L_x_7 - _Z12sumReductionPiS_i)
        .other          _Z12sumReductionPiS_i,@"STO_CUDA_ENTRY STV_DEFAULT"
_Z12sumReductionPiS_i:
.text._Z12sumReductionPiS_i:
[----:B------:R-:W-:Y:S01]  /*0000*/  LDC R1, c[0x0][0x37c] ;  /* 0x0000df00ff017b82 */ /* 0x000fe20000000800 */
[----:B------:R-:W0:Y:S01]  /*0010*/  S2R R6, SR_TID.X ;  /* 0x0000000000067919 */ /* 0x000e220000002100 */
[----:B------:R-:W0:Y:S01]  /*0020*/  LDCU UR8, c[0x0][0x360] ;  /* 0x00006c00ff0877ac */ /* 0x000e220008000800 */
[----:B------:R-:W-:Y:S01]  /*0030*/  IMAD.MOV.U32 R4, RZ, RZ, RZ ;  /* 0x000000ffff047224 */ /* 0x000fe200078e00ff */
[----:B------:R-:W0:Y:S01]  /*0040*/  S2R R7, SR_CTAID.X ;  /* 0x0000000000077919 */ /* 0x000e220000002500 */
[----:B------:R-:W1:Y:S01]  /*0050*/  LDCU UR4, c[0x0][0x390] ;  /* 0x00007200ff0477ac */ /* 0x000e620008000800 */
[----:B------:R-:W2:Y:S01]  /*0060*/  LDCU.64 UR6, c[0x0][0x358] ;  /* 0x00006b00ff0677ac */ /* 0x000ea20008000a00 */
[----:B0-----:R-:W-:-:S05]  /*0070*/  IMAD R5, R7, UR8, R6 ;  /* 0x0000000807057c24 */ /* 0x001fca000f8e0206 */
[----:B-1----:R-:W-:-:S13]  /*0080*/  ISETP.GE.AND P0, PT, R5, UR4, PT ;  /* 0x0000000405007c0c */ /* 0x002fda000bf06270 */
[----:B------:R-:W0:Y:S02]  /*0090*/  @!P0 LDC.64 R2, c[0x0][0x380] ;  /* 0x0000e000ff028b82 */ /* 0x000e240000000a00 */
[----:B0-----:R-:W-:-:S05]  /*00a0*/  @!P0 IMAD.WIDE R2, R5, 0x4, R2 ;  /* 0x0000000405028825 */ /* 0x001fca00078e0202 */
[----:B--2---:R-:W2:Y:S01]  /*00b0*/  @!P0 LDG.E R4, desc[UR6][R2.64] ;  /* 0x0000000602048981 */ /* 0x004ea2000c1e1900 */
[----:B------:R-:W0:Y:S01]  /*00c0*/  S2UR UR5, SR_CgaCtaId ;  /* 0x00000000000579c3 */ /* 0x000e220000008800 */
[----:B------:R-:W-:Y:S01]  /*00d0*/  IMAD.U32 R0, RZ, RZ, UR8 ;  /* 0x00000008ff007e24 */ /* 0x000fe2000f8e00ff */
[----:B------:R-:W-:Y:S01]  /*00e0*/  UMOV UR4, 0x400 ;  /* 0x0000040000047882 */ /* 0x000fe20000000000 */
[----:B------:R-:W-:-:S03]  /*00f0*/  ISETP.NE.AND P0, PT, R6, RZ, PT ;  /* 0x000000ff0600720c */ /* 0x000fc60003f05270 */
[----:B------:R-:W-:Y:S01]  /*0100*/  ISETP.GE.U32.AND P1, PT, R0, 0x2, PT ;  /* 0x000000020000780c */ /* 0x000fe20003f26070 */
[----:B0-----:R-:W-:-:S06]  /*0110*/  ULEA UR4, UR5, UR4, 0x18 ;  /* 0x0000000405047291 */ /* 0x001fcc000f8ec0ff */
[----:B------:R-:W-:-:S05]  /*0120*/  LEA R5, R6, UR4, 0x2 ;  /* 0x0000000406057c11 */ /* 0x000fca000f8e10ff */
[----:B--2---:R0:W-:Y:S01]  /*0130*/  STS [R5], R4 ;  /* 0x0000000405007388 */ /* 0x0041e20000000800 */
[----:B------:R-:W-:Y:S06]  /*0140*/  BAR.SYNC.DEFER_BLOCKING 0x0 ;  /* 0x0000000000007b1d */ /* 0x000fec0000010000 */
[----:B------:R-:W-:Y:S05]  /*0150*/  @!P1 BRA `(.L_x_3) ;  /* 0x00000000002c9947 */ /* 0x000fea0003800000 */
.L_x_4:
[----:B------:R-:W-:-:S04]  /*0160*/  SHF.R.U32.HI R8, RZ, 0x1, R0 ;  /* 0x00000001ff087819 */ /* 0x000fc80000011600 */
[----:B------:R-:W-:-:S13]  /*0170*/  ISETP.GE.U32.AND P1, PT, R6, R8, PT ;  /* 0x000000080600720c */ /* 0x000fda0003f26070 */
[----:B------:R-:W-:Y:S01]  /*0180*/  @!P1 LEA R2, R8, R5, 0x2 ;  /* 0x0000000508029211 */ /* 0x000fe200078e10ff */
[----:B------:R-:W-:Y:S05]  /*0190*/  @!P1 LDS R3, [R5] ;  /* 0x0000000005039984 */ /* 0x000fea0000000800 */
[----:B------:R-:W0:Y:S02]  /*01a0*/  @!P1 LDS R2, [R2] ;  /* 0x0000000002029984 */ /* 0x000e240000000800 */
[----:B0-----:R-:W-:-:S05]  /*01b0*/  @!P1 IMAD.IADD R4, R2, 0x1, R3 ;  /* 0x0000000102049824 */ /* 0x001fca00078e0203 */
[----:B------:R1:W-:Y:S01]  /*01c0*/  @!P1 STS [R5], R4 ;  /* 0x0000000405009388 */ /* 0x0003e20000000800 */
[----:B------:R-:W-:Y:S01]  /*01d0*/  BAR.SYNC.DEFER_BLOCKING 0x0 ;  /* 0x0000000000007b1d */ /* 0x000fe20000010000 */
[----:B------:R-:W-:Y:S02]  /*01e0*/  ISETP.GT.U32.AND P1, PT, R0, 0x3, PT ;  /* 0x000000030000780c */ /* 0x000fe40003f24070 */
[----:B------:R-:W-:-:S11]  /*01f0*/  MOV R0, R8 ;  /* 0x0000000800007202 */ /* 0x000fd60000000f00 */
[----:B-1----:R-:W-:Y:S05]  /*0200*/  @P1 BRA `(.L_x_4) ;  /* 0xfffffffc00d41947 */ /* 0x002fea000383ffff */
.L_x_3:
[----:B------:R-:W-:Y:S05]  /*0210*/  @P0 EXIT ;  /* 0x000000000000094d */ /* 0x000fea0003800000 */
[----:B------:R-:W1:Y:S01]  /*0220*/  S2UR UR5, SR_CgaCtaId ;  /* 0x00000000000579c3 */ /* 0x000e620000008800 */
[----:B------:R-:W-:-:S07]  /*0230*/  UMOV UR4, 0x400 ;  /* 0x0000040000047882 */ /* 0x000fce0000000000 */
[----:B------:R-:W2:Y:S01]  /*0240*/  LDC.64 R2, c[0x0][0x388] ;  /* 0x0000e200ff027b82 */ /* 0x000ea20000000a00 */
[----:B-1----:R-:W-:Y:S01]  /*0250*/  ULEA UR4, UR5, UR4, 0x18 ;  /* 0x0000000405047291 */ /* 0x002fe2000f8ec0ff */
[----:B--2---:R-:W-:-:S08]  /*0260*/  IMAD.WIDE.U32 R2, R7, 0x4, R2 ;  /* 0x0000000407027825 */ /* 0x004fd000078e0002 */
[----:B0-----:R-:W0:Y:S04]  /*0270*/  LDS R5, [UR4] ;  /* 0x00000004ff057984 */ /* 0x001e280008000800 */
[----:B0-----:R-:W-:Y:S01]  /*0280*/  STG.E desc[UR6][R2.64], R5 ;  /* 0x0000000502007986 */ /* 0x001fe2000c101906 */
[----:B------:R-:W-:Y:S05]  /*0290*/  EXIT ;  /* 0x000000000000794d */ /* 0x000fea0003800000 */
.L_x_5:
        /* <DEDUP_REMOVED lines=14> */
.L_x_7:


//--------------------- .nv.shared._Z14finalReductionPiS_i --------------------------
	.section	.nv.shared._Z14finalReductionPiS_i,"aw",@nobits
	.sectionflags	@""
	.align	4
.nv.shared._Z14finalReductionPiS_i:
	.zero		2048


//--------------------- .nv.shared.reserved.0     --------------------------
	.section	.nv.shared.reserved.0,"aw",@nobits
	.weak		__nv_reservedSMEM_offset_0_alias
	.size		__nv_reservedSMEM_offset_0_alias, 0, 64
	.other		__nv_reservedSMEM_offset_0_alias,@"STO_CUDA_RESERVED_SHARED STV_DEFAULT"
__nv_reservedSMEM_offset_0_alias:
	.zero		0
	.zero		64


//--------------------- .nv.shared._Z12sumReductionPiS_i --------------------------
	.section	.nv.shared._Z12sumReductionPiS_i,"aw",@nobits
	.sectionflags	@""
	.align	4
.nv.shared._Z12sumReductionPiS_i:
	.zero		2048


//--------------------- .nv.constant0._Z14finalReductionPiS_i --------------------------
	.section	.nv.constant0._Z14finalReductionPiS_i,"a",@progbits
	.sectionflags	@""
	.align	4
.nv.constant0._Z14finalReductionPiS_i:
	.zero		916


//--------------------- .nv.constant0._Z12sumReductionPiS_i --------------------------
	.section	.nv.constant0._Z12sumReductionPiS_i,"a",@progbits
	.sectionflags	@""
	.align	4
.nv.constant0._Z12sumReductionPiS_i:
	.zero		916


//--------------------- SYMBOLS --------------------------

	.type		.nv.reservedSmem.offset0,@object
	.size		.nv.reservedSmem.offset0,0x4
	.type		.nv.reservedSmem.cap,@object
	.size		.nv.reservedSmem.cap,0x4
